//
// Generated by NVIDIA NVVM Compiler
//
// Compiler Build ID: CL-36424714
// Cuda compilation tools, release 13.0, V13.0.88
// Based on NVVM 20.0.0
//

.version 9.0
.target sm_100
.address_size 64


.func  (.param .b32 func_retval0) _Z3addii(
	.param .b32 _Z3addii_param_0,
	.param .b32 _Z3addii_param_1
)
{
	.reg .b32 	%r<4>;

	ld.param.u32 	%r1, [_Z3addii_param_0];
	ld.param.u32 	%r2, [_Z3addii_param_1];
	add.s32 	%r3, %r2, %r1;
	st.param.b32 	[func_retval0], %r3;
	ret;

}
	// .globl	vecAdd
.visible .entry vecAdd(
	.param .u64 .ptr .align 1 vecAdd_param_0,
	.param .u64 .ptr .align 1 vecAdd_param_1,
	.param .u64 .ptr .align 1 vecAdd_param_2,
	.param .u64 vecAdd_param_3,
	.param .u64 vecAdd_param_4,
	.param .u64 vecAdd_param_5
)
{
	.reg .pred 	%p<19>;
	.reg .b32 	%r<237>;
	.reg .b64 	%rd<33>;

	ld.param.u64 	%rd22, [vecAdd_param_0];
	ld.param.u64 	%rd23, [vecAdd_param_1];
	ld.param.u64 	%rd24, [vecAdd_param_2];
	ld.param.u64 	%rd20, [vecAdd_param_4];
	ld.param.u64 	%rd21, [vecAdd_param_5];
	cvta.to.global.u64 	%rd25, %rd24;
	cvta.to.global.u64 	%rd26, %rd23;
	cvta.to.global.u64 	%rd27, %rd22;
	mov.u32 	%r1, %ntid.x;
	mov.u32 	%r2, %ctaid.x;
	mov.u32 	%r3, %tid.x;
	mad.lo.s32 	%r4, %r1, %r2, %r3;
	setp.eq.s64 	%p1, %rd20, 0;
	mul.wide.u32 	%rd28, %r4, 4;
	add.s64 	%rd1, %rd27, %rd28;
	add.s64 	%rd2, %rd26, %rd28;
	add.s64 	%rd3, %rd25, %rd28;
	@%p1 bra 	$L__BB1_12;
	and.b64  	%rd4, %rd20, 15;
	setp.lt.u64 	%p2, %rd20, 16;
	@%p2 bra 	$L__BB1_4;
	and.b64  	%rd30, %rd20, -16;
$L__BB1_3:
	.pragma "nounroll";
	ld.global.u32 	%r5, [%rd1];
	ld.global.u32 	%r6, [%rd2];
	{ // callseq 0, 0
	.param .b32 param0;
	st.param.b32 	[param0], %r5;
	.param .b32 param1;
	st.param.b32 	[param1], %r6;
	.param .b32 retval0;
	call.uni (retval0), 
	_Z3addii, 
	(
	param0, 
	param1
	);
	ld.param.b32 	%r7, [retval0];
	} // callseq 0
	st.global.u32 	[%rd3], %r7;
	ld.global.u32 	%r9, [%rd1];
	ld.global.u32 	%r10, [%rd2];
	{ // callseq 1, 0
	.param .b32 param0;
	st.param.b32 	[param0], %r9;
	.param .b32 param1;
	st.param.b32 	[param1], %r10;
	.param .b32 retval0;
	call.uni (retval0), 
	_Z3addii, 
	(
	param0, 
	param1
	);
	ld.param.b32 	%r11, [retval0];
	} // callseq 1
	st.global.u32 	[%rd3], %r11;
	ld.global.u32 	%r13, [%rd1];
	ld.global.u32 	%r14, [%rd2];
	{ // callseq 2, 0
	.param .b32 param0;
	st.param.b32 	[param0], %r13;
	.param .b32 param1;
	st.param.b32 	[param1], %r14;
	.param .b32 retval0;
	call.uni (retval0), 
	_Z3addii, 
	(
	param0, 
	param1
	);
	ld.param.b32 	%r15, [retval0];
	} // callseq 2
	st.global.u32 	[%rd3], %r15;
	ld.global.u32 	%r17, [%rd1];
	ld.global.u32 	%r18, [%rd2];
	{ // callseq 3, 0
	.param .b32 param0;
	st.param.b32 	[param0], %r17;
	.param .b32 param1;
	st.param.b32 	[param1], %r18;
	.param .b32 retval0;
	call.uni (retval0), 
	_Z3addii, 
	(
	param0, 
	param1
	);
	ld.param.b32 	%r19, [retval0];
	} // callseq 3
	st.global.u32 	[%rd3], %r19;
	ld.global.u32 	%r21, [%rd1];
	ld.global.u32 	%r22, [%rd2];
	{ // callseq 4, 0
	.param .b32 param0;
	st.param.b32 	[param0], %r21;
	.param .b32 param1;
	st.param.b32 	[param1], %r22;
	.param .b32 retval0;
	call.uni (retval0), 
	_Z3addii, 
	(
	param0, 
	param1
	);
	ld.param.b32 	%r23, [retval0];
	} // callseq 4
	st.global.u32 	[%rd3], %r23;
	ld.global.u32 	%r25, [%rd1];
	ld.global.u32 	%r26, [%rd2];
	{ // callseq 5, 0
	.param .b32 param0;
	st.param.b32 	[param0], %r25;
	.param .b32 param1;
	st.param.b32 	[param1], %r26;
	.param .b32 retval0;
	call.uni (retval0), 
	_Z3addii, 
	(
	param0, 
	param1
	);
	ld.param.b32 	%r27, [retval0];
	} // callseq 5
	st.global.u32 	[%rd3], %r27;
	ld.global.u32 	%r29, [%rd1];
	ld.global.u32 	%r30, [%rd2];
	{ // callseq 6, 0
	.param .b32 param0;
	st.param.b32 	[param0], %r29;
	.param .b32 param1;
	st.param.b32 	[param1], %r30;
	.param .b32 retval0;
	call.uni (retval0), 
	_Z3addii, 
	(
	param0, 
	param1
	);
	ld.param.b32 	%r31, [retval0];
	} // callseq 6
	st.global.u32 	[%rd3], %r31;
	ld.global.u32 	%r33, [%rd1];
	ld.global.u32 	%r34, [%rd2];
	{ // callseq 7, 0
	.param .b32 param0;
	st.param.b32 	[param0], %r33;
	.param .b32 param1;
	st.param.b32 	[param1], %r34;
	.param .b32 retval0;
	call.uni (retval0), 
	_Z3addii, 
	(
	param0, 
	param1
	);
	ld.param.b32 	%r35, [retval0];
	} // callseq 7
	st.global.u32 	[%rd3], %r35;
	ld.global.u32 	%r37, [%rd1];
	ld.global.u32 	%r38, [%rd2];
	{ // callseq 8, 0
	.param .b32 param0;
	st.param.b32 	[param0], %r37;
	.param .b32 param1;
	st.param.b32 	[param1], %r38;
	.param .b32 retval0;
	call.uni (retval0), 
	_Z3addii, 
	(
	param0, 
	param1
	);
	ld.param.b32 	%r39, [retval0];
	} // callseq 8
	st.global.u32 	[%rd3], %r39;
	ld.global.u32 	%r41, [%rd1];
	ld.global.u32 	%r42, [%rd2];
	{ // callseq 9, 0
	.param .b32 param0;
	st.param.b32 	[param0], %r41;
	.param .b32 param1;
	st.param.b32 	[param1], %r42;
	.param .b32 retval0;
	call.uni (retval0), 
	_Z3addii, 
	(
	param0, 
	param1
	);
	ld.param.b32 	%r43, [retval0];
	} // callseq 9
	st.global.u32 	[%rd3], %r43;
	ld.global.u32 	%r45, [%rd1];
	ld.global.u32 	%r46, [%rd2];
	{ // callseq 10, 0
	.param .b32 param0;
	st.param.b32 	[param0], %r45;
	.param .b32 param1;
	st.param.b32 	[param1], %r46;
	.param .b32 retval0;
	call.uni (retval0), 
	_Z3addii, 
	(
	param0, 
	param1
	);
	ld.param.b32 	%r47, [retval0];
	} // callseq 10
	st.global.u32 	[%rd3], %r47;
	ld.global.u32 	%r49, [%rd1];
	ld.global.u32 	%r50, [%rd2];
	{ // callseq 11, 0
	.param .b32 param0;
	st.param.b32 	[param0], %r49;
	.param .b32 param1;
	st.param.b32 	[param1], %r50;
	.param .b32 retval0;
	call.uni (retval0), 
	_Z3addii, 
	(
	param0, 
	param1
	);
	ld.param.b32 	%r51, [retval0];
	} // callseq 11
	st.global.u32 	[%rd3], %r51;
	ld.global.u32 	%r53, [%rd1];
	ld.global.u32 	%r54, [%rd2];
	{ // callseq 12, 0
	.param .b32 param0;
	st.param.b32 	[param0], %r53;
	.param .b32 param1;
	st.param.b32 	[param1], %r54;
	.param .b32 retval0;
	call.uni (retval0), 
	_Z3addii, 
	(
	param0, 
	param1
	);
	ld.param.b32 	%r55, [retval0];
	} // callseq 12
	st.global.u32 	[%rd3], %r55;
	ld.global.u32 	%r57, [%rd1];
	ld.global.u32 	%r58, [%rd2];
	{ // callseq 13, 0
	.param .b32 param0;
	st.param.b32 	[param0], %r57;
	.param .b32 param1;
	st.param.b32 	[param1], %r58;
	.param .b32 retval0;
	call.uni (retval0), 
	_Z3addii, 
	(
	param0, 
	param1
	);
	ld.param.b32 	%r59, [retval0];
	} // callseq 13
	st.global.u32 	[%rd3], %r59;
	ld.global.u32 	%r61, [%rd1];
	ld.global.u32 	%r62, [%rd2];
	{ // callseq 14, 0
	.param .b32 param0;
	st.param.b32 	[param0], %r61;
	.param .b32 param1;
	st.param.b32 	[param1], %r62;
	.param .b32 retval0;
	call.uni (retval0), 
	_Z3addii, 
	(
	param0, 
	param1
	);
	ld.param.b32 	%r63, [retval0];
	} // callseq 14
	st.global.u32 	[%rd3], %r63;
	ld.global.u32 	%r65, [%rd1];
	ld.global.u32 	%r66, [%rd2];
	{ // callseq 15, 0
	.param .b32 param0;
	st.param.b32 	[param0], %r65;
	.param .b32 param1;
	st.param.b32 	[param1], %r66;
	.param .b32 retval0;
	call.uni (retval0), 
	_Z3addii, 
	(
	param0, 
	param1
	);
	ld.param.b32 	%r67, [retval0];
	} // callseq 15
	st.global.u32 	[%rd3], %r67;
	add.s64 	%rd30, %rd30, -16;
	setp.eq.s64 	%p3, %rd30, 0;
	@%p3 bra 	$L__BB1_4;
	bra.uni 	$L__BB1_3;
$L__BB1_4:
	setp.eq.s64 	%p4, %rd4, 0;
	@%p4 bra 	$L__BB1_12;
	and.b64  	%rd6, %rd20, 7;
	setp.lt.u64 	%p5, %rd4, 8;
	@%p5 bra 	$L__BB1_7;
	ld.global.u32 	%r69, [%rd1];
	ld.global.u32 	%r70, [%rd2];
	{ // callseq 16, 0
	.param .b32 param0;
	st.param.b32 	[param0], %r69;
	.param .b32 param1;
	st.param.b32 	[param1], %r70;
	.param .b32 retval0;
	call.uni (retval0), 
	_Z3addii, 
	(
	param0, 
	param1
	);
	ld.param.b32 	%r71, [retval0];
	} // callseq 16
	st.global.u32 	[%rd3], %r71;
	ld.global.u32 	%r73, [%rd1];
	ld.global.u32 	%r74, [%rd2];
	{ // callseq 17, 0
	.param .b32 param0;
	st.param.b32 	[param0], %r73;
	.param .b32 param1;
	st.param.b32 	[param1], %r74;
	.param .b32 retval0;
	call.uni (retval0), 
	_Z3addii, 
	(
	param0, 
	param1
	);
	ld.param.b32 	%r75, [retval0];
	} // callseq 17
	st.global.u32 	[%rd3], %r75;
	ld.global.u32 	%r77, [%rd1];
	ld.global.u32 	%r78, [%rd2];
	{ // callseq 18, 0
	.param .b32 param0;
	st.param.b32 	[param0], %r77;
	.param .b32 param1;
	st.param.b32 	[param1], %r78;
	.param .b32 retval0;
	call.uni (retval0), 
	_Z3addii, 
	(
	param0, 
	param1
	);
	ld.param.b32 	%r79, [retval0];
	} // callseq 18
	st.global.u32 	[%rd3], %r79;
	ld.global.u32 	%r81, [%rd1];
	ld.global.u32 	%r82, [%rd2];
	{ // callseq 19, 0
	.param .b32 param0;
	st.param.b32 	[param0], %r81;
	.param .b32 param1;
	st.param.b32 	[param1], %r82;
	.param .b32 retval0;
	call.uni (retval0), 
	_Z3addii, 
	(
	param0, 
	param1
	);
	ld.param.b32 	%r83, [retval0];
	} // callseq 19
	st.global.u32 	[%rd3], %r83;
	ld.global.u32 	%r85, [%rd1];
	ld.global.u32 	%r86, [%rd2];
	{ // callseq 20, 0
	.param .b32 param0;
	st.param.b32 	[param0], %r85;
	.param .b32 param1;
	st.param.b32 	[param1], %r86;
	.param .b32 retval0;
	call.uni (retval0), 
	_Z3addii, 
	(
	param0, 
	param1
	);
	ld.param.b32 	%r87, [retval0];
	} // callseq 20
	st.global.u32 	[%rd3], %r87;
	ld.global.u32 	%r89, [%rd1];
	ld.global.u32 	%r90, [%rd2];
	{ // callseq 21, 0
	.param .b32 param0;
	st.param.b32 	[param0], %r89;
	.param .b32 param1;
	st.param.b32 	[param1], %r90;
	.param .b32 retval0;
	call.uni (retval0), 
	_Z3addii, 
	(
	param0, 
	param1
	);
	ld.param.b32 	%r91, [retval0];
	} // callseq 21
	st.global.u32 	[%rd3], %r91;
	ld.global.u32 	%r93, [%rd1];
	ld.global.u32 	%r94, [%rd2];
	{ // callseq 22, 0
	.param .b32 param0;
	st.param.b32 	[param0], %r93;
	.param .b32 param1;
	st.param.b32 	[param1], %r94;
	.param .b32 retval0;
	call.uni (retval0), 
	_Z3addii, 
	(
	param0, 
	param1
	);
	ld.param.b32 	%r95, [retval0];
	} // callseq 22
	st.global.u32 	[%rd3], %r95;
	ld.global.u32 	%r97, [%rd1];
	ld.global.u32 	%r98, [%rd2];
	{ // callseq 23, 0
	.param .b32 param0;
	st.param.b32 	[param0], %r97;
	.param .b32 param1;
	st.param.b32 	[param1], %r98;
	.param .b32 retval0;
	call.uni (retval0), 
	_Z3addii, 
	(
	param0, 
	param1
	);
	ld.param.b32 	%r99, [retval0];
	} // callseq 23
	st.global.u32 	[%rd3], %r99;
$L__BB1_7:
	setp.eq.s64 	%p6, %rd6, 0;
	@%p6 bra 	$L__BB1_12;
	and.b64  	%rd29, %rd20, 3;
	setp.lt.u64 	%p7, %rd6, 4;
	@%p7 bra 	$L__BB1_10;
	ld.global.u32 	%r101, [%rd1];
	ld.global.u32 	%r102, [%rd2];
	{ // callseq 24, 0
	.param .b32 param0;
	st.param.b32 	[param0], %r101;
	.param .b32 param1;
	st.param.b32 	[param1], %r102;
	.param .b32 retval0;
	call.uni (retval0), 
	_Z3addii, 
	(
	param0, 
	param1
	);
	ld.param.b32 	%r103, [retval0];
	} // callseq 24
	st.global.u32 	[%rd3], %r103;
	ld.global.u32 	%r105, [%rd1];
	ld.global.u32 	%r106, [%rd2];
	{ // callseq 25, 0
	.param .b32 param0;
	st.param.b32 	[param0], %r105;
	.param .b32 param1;
	st.param.b32 	[param1], %r106;
	.param .b32 retval0;
	call.uni (retval0), 
	_Z3addii, 
	(
	param0, 
	param1
	);
	ld.param.b32 	%r107, [retval0];
	} // callseq 25
	st.global.u32 	[%rd3], %r107;
	ld.global.u32 	%r109, [%rd1];
	ld.global.u32 	%r110, [%rd2];
	{ // callseq 26, 0
	.param .b32 param0;
	st.param.b32 	[param0], %r109;
	.param .b32 param1;
	st.param.b32 	[param1], %r110;
	.param .b32 retval0;
	call.uni (retval0), 
	_Z3addii, 
	(
	param0, 
	param1
	);
	ld.param.b32 	%r111, [retval0];
	} // callseq 26
	st.global.u32 	[%rd3], %r111;
	ld.global.u32 	%r113, [%rd1];
	ld.global.u32 	%r114, [%rd2];
	{ // callseq 27, 0
	.param .b32 param0;
	st.param.b32 	[param0], %r113;
	.param .b32 param1;
	st.param.b32 	[param1], %r114;
	.param .b32 retval0;
	call.uni (retval0), 
	_Z3addii, 
	(
	param0, 
	param1
	);
	ld.param.b32 	%r115, [retval0];
	} // callseq 27
	st.global.u32 	[%rd3], %r115;
$L__BB1_10:
	setp.eq.s64 	%p8, %rd29, 0;
	@%p8 bra 	$L__BB1_12;
$L__BB1_11:
	.pragma "nounroll";
	ld.global.u32 	%r117, [%rd1];
	ld.global.u32 	%r118, [%rd2];
	{ // callseq 28, 0
	.param .b32 param0;
	st.param.b32 	[param0], %r117;
	.param .b32 param1;
	st.param.b32 	[param1], %r118;
	.param .b32 retval0;
	call.uni (retval0), 
	_Z3addii, 
	(
	param0, 
	param1
	);
	ld.param.b32 	%r119, [retval0];
	} // callseq 28
	st.global.u32 	[%rd3], %r119;
	add.s64 	%rd29, %rd29, -1;
	setp.ne.s64 	%p9, %rd29, 0;
	@%p9 bra 	$L__BB1_11;
$L__BB1_12:
	setp.eq.s64 	%p10, %rd21, 0;
	@%p10 bra 	$L__BB1_24;
	and.b64  	%rd10, %rd21, 15;
	setp.lt.u64 	%p11, %rd21, 16;
	@%p11 bra 	$L__BB1_16;
	and.b64  	%rd31, %rd21, -16;
$L__BB1_15:
	.pragma "nounroll";
	ld.global.u32 	%r121, [%rd1];
	ld.global.u32 	%r122, [%rd2];
	{ // callseq 29, 0
	.param .b32 param0;
	st.param.b32 	[param0], %r121;
	.param .b32 param1;
	st.param.b32 	[param1], %r122;
	.param .b32 retval0;
	call.uni (retval0), 
	_Z3addii, 
	(
	param0, 
	param1
	);
	ld.param.b32 	%r123, [retval0];
	} // callseq 29
	st.global.u32 	[%rd3], %r123;
	ld.global.u32 	%r125, [%rd1];
	ld.global.u32 	%r126, [%rd2];
	{ // callseq 30, 0
	.param .b32 param0;
	st.param.b32 	[param0], %r125;
	.param .b32 param1;
	st.param.b32 	[param1], %r126;
	.param .b32 retval0;
	call.uni (retval0), 
	_Z3addii, 
	(
	param0, 
	param1
	);
	ld.param.b32 	%r127, [retval0];
	} // callseq 30
	st.global.u32 	[%rd3], %r127;
	ld.global.u32 	%r129, [%rd1];
	ld.global.u32 	%r130, [%rd2];
	{ // callseq 31, 0
	.param .b32 param0;
	st.param.b32 	[param0], %r129;
	.param .b32 param1;
	st.param.b32 	[param1], %r130;
	.param .b32 retval0;
	call.uni (retval0), 
	_Z3addii, 
	(
	param0, 
	param1
	);
	ld.param.b32 	%r131, [retval0];
	} // callseq 31
	st.global.u32 	[%rd3], %r131;
	ld.global.u32 	%r133, [%rd1];
	ld.global.u32 	%r134, [%rd2];
	{ // callseq 32, 0
	.param .b32 param0;
	st.param.b32 	[param0], %r133;
	.param .b32 param1;
	st.param.b32 	[param1], %r134;
	.param .b32 retval0;
	call.uni (retval0), 
	_Z3addii, 
	(
	param0, 
	param1
	);
	ld.param.b32 	%r135, [retval0];
	} // callseq 32
	st.global.u32 	[%rd3], %r135;
	ld.global.u32 	%r137, [%rd1];
	ld.global.u32 	%r138, [%rd2];
	{ // callseq 33, 0
	.param .b32 param0;
	st.param.b32 	[param0], %r137;
	.param .b32 param1;
	st.param.b32 	[param1], %r138;
	.param .b32 retval0;
	call.uni (retval0), 
	_Z3addii, 
	(
	param0, 
	param1
	);
	ld.param.b32 	%r139, [retval0];
	} // callseq 33
	st.global.u32 	[%rd3], %r139;
	ld.global.u32 	%r141, [%rd1];
	ld.global.u32 	%r142, [%rd2];
	{ // callseq 34, 0
	.param .b32 param0;
	st.param.b32 	[param0], %r141;
	.param .b32 param1;
	st.param.b32 	[param1], %r142;
	.param .b32 retval0;
	call.uni (retval0), 
	_Z3addii, 
	(
	param0, 
	param1
	);
	ld.param.b32 	%r143, [retval0];
	} // callseq 34
	st.global.u32 	[%rd3], %r143;
	ld.global.u32 	%r145, [%rd1];
	ld.global.u32 	%r146, [%rd2];
	{ // callseq 35, 0
	.param .b32 param0;
	st.param.b32 	[param0], %r145;
	.param .b32 param1;
	st.param.b32 	[param1], %r146;
	.param .b32 retval0;
	call.uni (retval0), 
	_Z3addii, 
	(
	param0, 
	param1
	);
	ld.param.b32 	%r147, [retval0];
	} // callseq 35
	st.global.u32 	[%rd3], %r147;
	ld.global.u32 	%r149, [%rd1];
	ld.global.u32 	%r150, [%rd2];
	{ // callseq 36, 0
	.param .b32 param0;
	st.param.b32 	[param0], %r149;
	.param .b32 param1;
	st.param.b32 	[param1], %r150;
	.param .b32 retval0;
	call.uni (retval0), 
	_Z3addii, 
	(
	param0, 
	param1
	);
	ld.param.b32 	%r151, [retval0];
	} // callseq 36
	st.global.u32 	[%rd3], %r151;
	ld.global.u32 	%r153, [%rd1];
	ld.global.u32 	%r154, [%rd2];
	{ // callseq 37, 0
	.param .b32 param0;
	st.param.b32 	[param0], %r153;
	.param .b32 param1;
	st.param.b32 	[param1], %r154;
	.param .b32 retval0;
	call.uni (retval0), 
	_Z3addii, 
	(
	param0, 
	param1
	);
	ld.param.b32 	%r155, [retval0];
	} // callseq 37
	st.global.u32 	[%rd3], %r155;
	ld.global.u32 	%r157, [%rd1];
	ld.global.u32 	%r158, [%rd2];
	{ // callseq 38, 0
	.param .b32 param0;
	st.param.b32 	[param0], %r157;
	.param .b32 param1;
	st.param.b32 	[param1], %r158;
	.param .b32 retval0;
	call.uni (retval0), 
	_Z3addii, 
	(
	param0, 
	param1
	);
	ld.param.b32 	%r159, [retval0];
	} // callseq 38
	st.global.u32 	[%rd3], %r159;
	ld.global.u32 	%r161, [%rd1];
	ld.global.u32 	%r162, [%rd2];
	{ // callseq 39, 0
	.param .b32 param0;
	st.param.b32 	[param0], %r161;
	.param .b32 param1;
	st.param.b32 	[param1], %r162;
	.param .b32 retval0;
	call.uni (retval0), 
	_Z3addii, 
	(
	param0, 
	param1
	);
	ld.param.b32 	%r163, [retval0];
	} // callseq 39
	st.global.u32 	[%rd3], %r163;
	ld.global.u32 	%r165, [%rd1];
	ld.global.u32 	%r166, [%rd2];
	{ // callseq 40, 0
	.param .b32 param0;
	st.param.b32 	[param0], %r165;
	.param .b32 param1;
	st.param.b32 	[param1], %r166;
	.param .b32 retval0;
	call.uni (retval0), 
	_Z3addii, 
	(
	param0, 
	param1
	);
	ld.param.b32 	%r167, [retval0];
	} // callseq 40
	st.global.u32 	[%rd3], %r167;
	ld.global.u32 	%r169, [%rd1];
	ld.global.u32 	%r170, [%rd2];
	{ // callseq 41, 0
	.param .b32 param0;
	st.param.b32 	[param0], %r169;
	.param .b32 param1;
	st.param.b32 	[param1], %r170;
	.param .b32 retval0;
	call.uni (retval0), 
	_Z3addii, 
	(
	param0, 
	param1
	);
	ld.param.b32 	%r171, [retval0];
	} // callseq 41
	st.global.u32 	[%rd3], %r171;
	ld.global.u32 	%r173, [%rd1];
	ld.global.u32 	%r174, [%rd2];
	{ // callseq 42, 0
	.param .b32 param0;
	st.param.b32 	[param0], %r173;
	.param .b32 param1;
	st.param.b32 	[param1], %r174;
	.param .b32 retval0;
	call.uni (retval0), 
	_Z3addii, 
	(
	param0, 
	param1
	);
	ld.param.b32 	%r175, [retval0];
	} // callseq 42
	st.global.u32 	[%rd3], %r175;
	ld.global.u32 	%r177, [%rd1];
	ld.global.u32 	%r178, [%rd2];
	{ // callseq 43, 0
	.param .b32 param0;
	st.param.b32 	[param0], %r177;
	.param .b32 param1;
	st.param.b32 	[param1], %r178;
	.param .b32 retval0;
	call.uni (retval0), 
	_Z3addii, 
	(
	param0, 
	param1
	);
	ld.param.b32 	%r179, [retval0];
	} // callseq 43
	st.global.u32 	[%rd3], %r179;
	ld.global.u32 	%r181, [%rd1];
	ld.global.u32 	%r182, [%rd2];
	{ // callseq 44, 0
	.param .b32 param0;
	st.param.b32 	[param0], %r181;
	.param .b32 param1;
	st.param.b32 	[param1], %r182;
	.param .b32 retval0;
	call.uni (retval0), 
	_Z3addii, 
	(
	param0, 
	param1
	);
	ld.param.b32 	%r183, [retval0];
	} // callseq 44
	st.global.u32 	[%rd3], %r183;
	add.s64 	%rd31, %rd31, -16;
	setp.ne.s64 	%p12, %rd31, 0;
	@%p12 bra 	$L__BB1_15;
$L__BB1_16:
	setp.eq.s64 	%p13, %rd10, 0;
	@%p13 bra 	$L__BB1_24;
	and.b64  	%rd16, %rd21, 7;
	setp.lt.u64 	%p14, %rd10, 8;
	@%p14 bra 	$L__BB1_19;
	ld.global.u32 	%r185, [%rd1];
	ld.global.u32 	%r186, [%rd2];
	{ // callseq 45, 0
	.param .b32 param0;
	st.param.b32 	[param0], %r185;
	.param .b32 param1;
	st.param.b32 	[param1], %r186;
	.param .b32 retval0;
	call.uni (retval0), 
	_Z3addii, 
	(
	param0, 
	param1
	);
	ld.param.b32 	%r187, [retval0];
	} // callseq 45
	st.global.u32 	[%rd3], %r187;
	ld.global.u32 	%r189, [%rd1];
	ld.global.u32 	%r190, [%rd2];
	{ // callseq 46, 0
	.param .b32 param0;
	st.param.b32 	[param0], %r189;
	.param .b32 param1;
	st.param.b32 	[param1], %r190;
	.param .b32 retval0;
	call.uni (retval0), 
	_Z3addii, 
	(
	param0, 
	param1
	);
	ld.param.b32 	%r191, [retval0];
	} // callseq 46
	st.global.u32 	[%rd3], %r191;
	ld.global.u32 	%r193, [%rd1];
	ld.global.u32 	%r194, [%rd2];
	{ // callseq 47, 0
	.param .b32 param0;
	st.param.b32 	[param0], %r193;
	.param .b32 param1;
	st.param.b32 	[param1], %r194;
	.param .b32 retval0;
	call.uni (retval0), 
	_Z3addii, 
	(
	param0, 
	param1
	);
	ld.param.b32 	%r195, [retval0];
	} // callseq 47
	st.global.u32 	[%rd3], %r195;
	ld.global.u32 	%r197, [%rd1];
	ld.global.u32 	%r198, [%rd2];
	{ // callseq 48, 0
	.param .b32 param0;
	st.param.b32 	[param0], %r197;
	.param .b32 param1;
	st.param.b32 	[param1], %r198;
	.param .b32 retval0;
	call.uni (retval0), 
	_Z3addii, 
	(
	param0, 
	param1
	);
	ld.param.b32 	%r199, [retval0];
	} // callseq 48
	st.global.u32 	[%rd3], %r199;
	ld.global.u32 	%r201, [%rd1];
	ld.global.u32 	%r202, [%rd2];
	{ // callseq 49, 0
	.param .b32 param0;
	st.param.b32 	[param0], %r201;
	.param .b32 param1;
	st.param.b32 	[param1], %r202;
	.param .b32 retval0;
	call.uni (retval0), 
	_Z3addii, 
	(
	param0, 
	param1
	);
	ld.param.b32 	%r203, [retval0];
	} // callseq 49
	st.global.u32 	[%rd3], %r203;
	ld.global.u32 	%r205, [%rd1];
	ld.global.u32 	%r206, [%rd2];
	{ // callseq 50, 0
	.param .b32 param0;
	st.param.b32 	[param0], %r205;
	.param .b32 param1;
	st.param.b32 	[param1], %r206;
	.param .b32 retval0;
	call.uni (retval0), 
	_Z3addii, 
	(
	param0, 
	param1
	);
	ld.param.b32 	%r207, [retval0];
	} // callseq 50
	st.global.u32 	[%rd3], %r207;
	ld.global.u32 	%r209, [%rd1];
	ld.global.u32 	%r210, [%rd2];
	{ // callseq 51, 0
	.param .b32 param0;
	st.param.b32 	[param0], %r209;
	.param .b32 param1;
	st.param.b32 	[param1], %r210;
	.param .b32 retval0;
	call.uni (retval0), 
	_Z3addii, 
	(
	param0, 
	param1
	);
	ld.param.b32 	%r211, [retval0];
	} // callseq 51
	st.global.u32 	[%rd3], %r211;
	ld.global.u32 	%r213, [%rd1];
	ld.global.u32 	%r214, [%rd2];
	{ // callseq 52, 0
	.param .b32 param0;
	st.param.b32 	[param0], %r213;
	.param .b32 param1;
	st.param.b32 	[param1], %r214;
	.param .b32 retval0;
	call.uni (retval0), 
	_Z3addii, 
	(
	param0, 
	param1
	);
	ld.param.b32 	%r215, [retval0];
	} // callseq 52
	st.global.u32 	[%rd3], %r215;
$L__BB1_19:
	setp.eq.s64 	%p15, %rd16, 0;
	@%p15 bra 	$L__BB1_24;
	and.b64  	%rd32, %rd21, 3;
	setp.lt.u64 	%p16, %rd16, 4;
	@%p16 bra 	$L__BB1_22;
	ld.global.u32 	%r217, [%rd1];
	ld.global.u32 	%r218, [%rd2];
	{ // callseq 53, 0
	.param .b32 param0;
	st.param.b32 	[param0], %r217;
	.param .b32 param1;
	st.param.b32 	[param1], %r218;
	.param .b32 retval0;
	call.uni (retval0), 
	_Z3addii, 
	(
	param0, 
	param1
	);
	ld.param.b32 	%r219, [retval0];
	} // callseq 53
	st.global.u32 	[%rd3], %r219;
	ld.global.u32 	%r221, [%rd1];
	ld.global.u32 	%r222, [%rd2];
	{ // callseq 54, 0
	.param .b32 param0;
	st.param.b32 	[param0], %r221;
	.param .b32 param1;
	st.param.b32 	[param1], %r222;
	.param .b32 retval0;
	call.uni (retval0), 
	_Z3addii, 
	(
	param0, 
	param1
	);
	ld.param.b32 	%r223, [retval0];
	} // callseq 54
	st.global.u32 	[%rd3], %r223;
	ld.global.u32 	%r225, [%rd1];
	ld.global.u32 	%r226, [%rd2];
	{ // callseq 55, 0
	.param .b32 param0;
	st.param.b32 	[param0], %r225;
	.param .b32 param1;
	st.param.b32 	[param1], %r226;
	.param .b32 retval0;
	call.uni (retval0), 
	_Z3addii, 
	(
	param0, 
	param1
	);
	ld.param.b32 	%r227, [retval0];
	} // callseq 55
	st.global.u32 	[%rd3], %r227;
	ld.global.u32 	%r229, [%rd1];
	ld.global.u32 	%r230, [%rd2];
	{ // callseq 56, 0
	.param .b32 param0;
	st.param.b32 	[param0], %r229;
	.param .b32 param1;
	st.param.b32 	[param1], %r230;
	.param .b32 retval0;
	call.uni (retval0), 
	_Z3addii, 
	(
	param0, 
	param1
	);
	ld.param.b32 	%r231, [retval0];
	} // callseq 56
	st.global.u32 	[%rd3], %r231;
$L__BB1_22:
	setp.eq.s64 	%p17, %rd32, 0;
	@%p17 bra 	$L__BB1_24;
$L__BB1_23:
	.pragma "nounroll";
	ld.global.u32 	%r233, [%rd1];
	ld.global.u32 	%r234, [%rd2];
	{ // callseq 57, 0
	.param .b32 param0;
	st.param.b32 	[param0], %r233;
	.param .b32 param1;
	st.param.b32 	[param1], %r234;
	.param .b32 retval0;
	call.uni (retval0), 
	_Z3addii, 
	(
	param0, 
	param1
	);
	ld.param.b32 	%r235, [retval0];
	} // callseq 57
	st.global.u32 	[%rd3], %r235;
	add.s64 	%rd32, %rd32, -1;
	setp.ne.s64 	%p18, %rd32, 0;
	@%p18 bra 	$L__BB1_23;
$L__BB1_24:
	ret;

}


// ===== COMPILED SASS (sm_100) =====

	.target	sm_100

	.elftype	@"ET_EXEC"


//--------------------- .note.nv.tkinfo           --------------------------
	.section	.note.nv.tkinfo,"",@"SHT_NOTE"
	.sectionflags	@"SHF_NOTE_NV_TKINFO"
	.tkinfo
        /*0018*/ 	.word	0x00000002
        /*0030*/ 	.string	""
        /*0030*/ 	.string	"ptxas"
        /*0030*/ 	.string	"Cuda compilation tools, release 13.0, V13.0.88"
        /*0030*/ 	.string	"Build cuda_13.0.r13.0/compiler.36424714_0"
        /*0030*/ 	.string	"-arch sm_100 -m 64 "



//--------------------- .note.nv.cuinfo           --------------------------
	.section	.note.nv.cuinfo,"",@"SHT_NOTE"
	.sectionflags	@"SHF_NOTE_NV_CUINFO"
        /*0018*/ 	.short	0x0002
        /*001a*/ 	.short	0x0064
        /*001c*/ 	.short	0x0082
	.zero		2


//--------------------- .nv.info                  --------------------------
	.section	.nv.info,"",@"SHT_CUDA_INFO"
	.align	4


	//----- nvinfo : EIATTR_REGCOUNT
	.align		4
        /*0000*/ 	.byte	0x04, 0x2f
        /*0002*/ 	.short	(.L_1 - .L_0)
	.align		4
.L_0:
        /*0004*/ 	.word	index@(vecAdd)
        /*0008*/ 	.word	0x0000000e


	//----- nvinfo : EIATTR_FRAME_SIZE
	.align		4
.L_1:
        /*000c*/ 	.byte	0x04, 0x11
        /*000e*/ 	.short	(.L_3 - .L_2)
	.align		4
.L_2:
        /*0010*/ 	.word	index@($vecAdd$_Z3addii)
        /*0014*/ 	.word	0x00000000


	//----- nvinfo : EIATTR_FRAME_SIZE
	.align		4
.L_3:
        /*0018*/ 	.byte	0x04, 0x11
        /*001a*/ 	.short	(.L_5 - .L_4)
	.align		4
.L_4:
        /*001c*/ 	.word	index@(vecAdd)
        /*0020*/ 	.word	0x00000000


	//----- nvinfo : EIATTR_MIN_STACK_SIZE
	.align		4
.L_5:
        /*0024*/ 	.byte	0x04, 0x12
        /*0026*/ 	.short	(.L_7 - .L_6)
	.align		4
.L_6:
        /*0028*/ 	.word	index@(vecAdd)
        /*002c*/ 	.word	0x00000000
.L_7:


//--------------------- .nv.compat                --------------------------
	.section	.nv.compat,"",@"SHT_CUDA_COMPAT_INFO"
	.align	4
        /*0000*/ 	.byte	0x02, 0x09, 0x00, 0x00, 0x02, 0x02, 0x01, 0x00, 0x02, 0x05, 0x05, 0x00, 0x03, 0x07, 0x01, 0x01
        /*0010*/ 	.byte	0x02, 0x03, 0x00, 0x00, 0x02, 0x06, 0x01, 0x00, 0x04, 0x0b, 0x08, 0x00, 0x09, 0x00, 0x00, 0x00
        /*0020*/ 	.byte	0x00, 0x00, 0x00, 0x00


//--------------------- .nv.info.vecAdd           --------------------------
	.section	.nv.info.vecAdd,"",@"SHT_CUDA_INFO"
	.sectionflags	@""
	.align	4


	//----- nvinfo : EIATTR_CUDA_API_VERSION
	.align		4
        /*0000*/ 	.byte	0x04, 0x37
        /*0002*/ 	.short	(.L_9 - .L_8)
.L_8:
        /*0004*/ 	.word	0x00000082


	//----- nvinfo : EIATTR_KPARAM_INFO
	.align		4
.L_9:
        /*0008*/ 	.byte	0x04, 0x17
        /*000a*/ 	.short	(.L_11 - .L_10)
.L_10:
        /*000c*/ 	.word	0x00000000
        /*0010*/ 	.short	0x0005
        /*0012*/ 	.short	0x0028
        /*0014*/ 	.byte	0x00, 0xf0, 0x21, 0x00


	//----- nvinfo : EIATTR_KPARAM_INFO
	.align		4
.L_11:
        /*0018*/ 	.byte	0x04, 0x17
        /*001a*/ 	.short	(.L_13 - .L_12)
.L_12:
        /*001c*/ 	.word	0x00000000
        /*0020*/ 	.short	0x0004
        /*0022*/ 	.short	0x0020
        /*0024*/ 	.byte	0x00, 0xf0, 0x21, 0x00


	//----- nvinfo : EIATTR_KPARAM_INFO
	.align		4
.L_13:
        /*0028*/ 	.byte	0x04, 0x17
        /*002a*/ 	.short	(.L_15 - .L_14)
.L_14:
        /*002c*/ 	.word	0x00000000
        /*0030*/ 	.short	0x0003
        /*0032*/ 	.short	0x0018
        /*0034*/ 	.byte	0x00, 0xf0, 0x21, 0x00


	//----- nvinfo : EIATTR_KPARAM_INFO
	.align		4
.L_15:
        /*0038*/ 	.byte	0x04, 0x17
        /*003a*/ 	.short	(.L_17 - .L_16)
.L_16:
        /*003c*/ 	.word	0x00000000
        /*0040*/ 	.short	0x0002
        /*0042*/ 	.short	0x0010
        /*0044*/ 	.byte	0x00, 0xf5, 0x21, 0x00


	//----- nvinfo : EIATTR_KPARAM_INFO
	.align		4
.L_17:
        /*0048*/ 	.byte	0x04, 0x17
        /*004a*/ 	.short	(.L_19 - .L_18)
.L_18:
        /*004c*/ 	.word	0x00000000
        /*0050*/ 	.short	0x0001
        /*0052*/ 	.short	0x0008
        /*0054*/ 	.byte	0x00, 0xf5, 0x21, 0x00


	//----- nvinfo : EIATTR_KPARAM_INFO
	.align		4
.L_19:
        /*0058*/ 	.byte	0x04, 0x17
        /*005a*/ 	.short	(.L_21 - .L_20)
.L_20:
        /*005c*/ 	.word	0x00000000
        /*0060*/ 	.short	0x0000
        /*0062*/ 	.short	0x0000
        /*0064*/ 	.byte	0x00, 0xf5, 0x21, 0x00


	//----- nvinfo : EIATTR_SPARSE_MMA_MASK
	.align		4
.L_21:
        /*0068*/ 	.byte	0x03, 0x50
        /*006a*/ 	.short	0x0000


	//----- nvinfo : EIATTR_MAXREG_COUNT
	.align		4
        /*006c*/ 	.byte	0x03, 0x1b
        /*006e*/ 	.short	0x00ff


	//----- nvinfo : EIATTR_MERCURY_ISA_VERSION
	.align		4
        /*0070*/ 	.byte	0x03, 0x5f
        /*0072*/ 	.short	0x0101


	//----- nvinfo : EIATTR_VRC_CTA_INIT_COUNT
	.align		4
        /*0074*/ 	.byte	0x02, 0x4a
	.zero		1
	.zero		1


	//----- nvinfo : EIATTR_EXIT_INSTR_OFFSETS
	.align		4
        /*0078*/ 	.byte	0x04, 0x1c
        /*007a*/ 	.short	(.L_23 - .L_22)


	//   ....[0]....
.L_22:
        /*007c*/ 	.word	0x00000c80


	//   ....[1]....
        /*0080*/ 	.word	0x00001260


	//   ....[2]....
        /*0084*/ 	.word	0x00001560


	//   ....[3]....
        /*0088*/ 	.word	0x00001730


	//   ....[4]....
        /*008c*/ 	.word	0x000017e0


	//----- nvinfo : EIATTR_CRS_STACK_SIZE
	.align		4
.L_23:
        /*0090*/ 	.byte	0x04, 0x1e
        /*0092*/ 	.short	(.L_25 - .L_24)
.L_24:
        /*0094*/ 	.word	0x00000000


	//----- nvinfo : EIATTR_CBANK_PARAM_SIZE
	.align		4
.L_25:
        /*0098*/ 	.byte	0x03, 0x19
        /*009a*/ 	.short	0x0030


	//----- nvinfo : EIATTR_PARAM_CBANK
	.align		4
        /*009c*/ 	.byte	0x04, 0x0a
        /*009e*/ 	.short	(.L_27 - .L_26)
	.align		4
.L_26:
        /*00a0*/ 	.word	index@(.nv.constant0.vecAdd)
        /*00a4*/ 	.short	0x0380
        /*00a6*/ 	.short	0x0030


	//----- nvinfo : EIATTR_SW_WAR
	.align		4
.L_27:
        /*00a8*/ 	.byte	0x04, 0x36
        /*00aa*/ 	.short	(.L_29 - .L_28)
.L_28:
        /*00ac*/ 	.word	0x00000008
.L_29:


//--------------------- .nv.callgraph             --------------------------
	.section	.nv.callgraph,"",@"SHT_CUDA_CALLGRAPH"
	.align	4
	.sectionentsize	8
	.align		4
        /*0000*/ 	.word	0x00000000
	.align		4
        /*0004*/ 	.word	0xffffffff
	.align		4
        /*0008*/ 	.word	0x00000000
	.align		4
        /*000c*/ 	.word	0xfffffffe
	.align		4
        /*0010*/ 	.word	0x00000000
	.align		4
        /*0014*/ 	.word	0xfffffffd
	.align		4
        /*0018*/ 	.word	0x00000000
	.align		4
        /*001c*/ 	.word	0xfffffffc


//--------------------- .text.vecAdd              --------------------------
	.section	.text.vecAdd,"ax",@progbits
	.align	128
        .global         vecAdd
        .type           vecAdd,@function
        .size           vecAdd,(.L_x_12 - vecAdd)
        .other          vecAdd,@"STO_CUDA_ENTRY STV_DEFAULT"
vecAdd:
.text.vecAdd:
[----:B------:R-:W-:Y:S01]  /*0000*/  LDC R1, c[0x0][0x37c] ;  /* 0x0000df00ff017b82 */ /* 0x000fe20000000800 */
[----:B------:R-:W0:Y:S01]  /*0010*/  S2R R9, SR_CTAID.X ;  /* 0x0000000000097919 */ /* 0x000e220000002500 */
[----:B------:R-:W1:Y:S06]  /*0020*/  LDCU.64 UR4, c[0x0][0x3a0] ;  /* 0x00007400ff0477ac */ /* 0x000e6c0008000a00 */
[----:B------:R-:W2:Y:S01]  /*0030*/  LDC.64 R2, c[0x0][0x380] ;  /* 0x0000e000ff027b82 */ /* 0x000ea20000000a00 */
[----:B------:R-:W0:Y:S01]  /*0040*/  S2R R0, SR_TID.X ;  /* 0x0000000000007919 */ /* 0x000e220000002100 */
[----:B------:R-:W0:Y:S01]  /*0050*/  LDCU UR6, c[0x0][0x360] ;  /* 0x00006c00ff0677ac */ /* 0x000e220008000800 */
[----:B------:R-:W3:Y:S05]  /*0060*/  LDCU.64 UR10, c[0x0][0x358] ;  /* 0x00006b00ff0a77ac */ /* 0x000eea0008000a00 */
[----:B------:R-:W4:Y:S08]  /*0070*/  LDC.64 R4, c[0x0][0x388] ;  /* 0x0000e200ff047b82 */ /* 0x000f300000000a00 */
[----:B------:R-:W5:Y:S01]  /*0080*/  LDC.64 R6, c[0x0][0x390] ;  /* 0x0000e400ff067b82 */ /* 0x000f620000000a00 */
[----:B-1----:R-:W-:-:S04]  /*0090*/  UISETP.NE.U32.AND UP0, UPT, UR4, URZ, UPT ;  /* 0x000000ff0400728c */ /* 0x002fc8000bf05070 */
[----:B------:R-:W-:Y:S01]  /*00a0*/  UISETP.NE.AND.EX UP0, UPT, UR5, URZ, UPT, UP0 ;  /* 0x000000ff0500728c */ /* 0x000fe2000bf05300 */
[----:B0-----:R-:W-:-:S04]  /*00b0*/  IMAD R9, R9, UR6, R0 ;  /* 0x0000000609097c24 */ /* 0x001fc8000f8e0200 */
[----:B--2---:R-:W-:-:S04]  /*00c0*/  IMAD.WIDE.U32 R2, R9, 0x4, R2 ;  /* 0x0000000409027825 */ /* 0x004fc800078e0002 */
[----:B----4-:R-:W-:-:S04]  /*00d0*/  IMAD.WIDE.U32 R4, R9, 0x4, R4 ;  /* 0x0000000409047825 */ /* 0x010fc800078e0004 */
[----:B-----5:R-:W-:Y:S01]  /*00e0*/  IMAD.WIDE.U32 R6, R9, 0x4, R6 ;  /* 0x0000000409067825 */ /* 0x020fe200078e0006 */
[----:B---3--:R-:W-:Y:S06]  /*00f0*/  BRA.U !UP0, `(.L_x_0) ;  /* 0x0000000908d47547 */ /* 0x008fec000b800000 */
[----:B------:R-:W-:Y:S02]  /*0100*/  UISETP.GE.U32.AND UP0, UPT, UR4, 0x10, UPT ;  /* 0x000000100400788c */ /* 0x000fe4000bf06070 */
[----:B------:R-:W-:Y:S02]  /*0110*/  ULOP3.LUT UR7, UR4, 0xf, URZ, 0xc0, !UPT ;  /* 0x0000000f04077892 */ /* 0x000fe4000f8ec0ff */
[----:B------:R-:W-:-:S09]  /*0120*/  UISETP.GE.U32.AND.EX UP0, UPT, UR5, URZ, UPT, UP0 ;  /* 0x000000ff0500728c */ /* 0x000fd2000bf06100 */
[----:B------:R-:W-:Y:S05]  /*0130*/  BRA.U !UP0, `(.L_x_1) ;  /* 0x00000005085c7547 */ /* 0x000fea000b800000 */
[----:B------:R-:W0:Y:S01]  /*0140*/  LDCU UR5, c[0x0][0x3a4] ;  /* 0x00007480ff0577ac */ /* 0x000e220008000800 */
[----:B------:R-:W-:-:S12]  /*0150*/  ULOP3.LUT UR4, UR4, 0xfffffff0, URZ, 0xc0, !UPT ;  /* 0xfffffff004047892 */ /* 0x000fd8000f8ec0ff */
.L_x_2:
[----:B------:R1:W5:Y:S04]  /*0160*/  LDG.E R0, desc[UR10][R2.64] ;  /* 0x0000000a02007981 */ /* 0x000368000c1e1900 */
[----:B------:R1:W5:Y:S01]  /*0170*/  LDG.E R9, desc[UR10][R4.64] ;  /* 0x0000000a04097981 */ /* 0x000362000c1e1900 */
[----:B------:R-:W-:-:S07]  /*0180*/  MOV R8, 0x1a0 ;  /* 0x000001a000087802 */ /* 0x000fce0000000f00 */
[----:B01---5:R-:W-:Y:S05]  /*0190*/  CALL.REL.NOINC `($vecAdd$_Z3addii) ;  /* 0x0000001400947944 */ /* 0x023fea0003c00000 */
[----:B------:R0:W-:Y:S04]  /*01a0*/  STG.E desc[UR10][R6.64], R11 ;  /* 0x0000000b06007986 */ /* 0x0001e8000c10190a */
[----:B------:R0:W5:Y:S04]  /*01b0*/  LDG.E R0, desc[UR10][R2.64] ;  /* 0x0000000a02007981 */ /* 0x000168000c1e1900 */
[----:B------:R0:W5:Y:S01]  /*01c0*/  LDG.E R9, desc[UR10][R4.64] ;  /* 0x0000000a04097981 */ /* 0x000162000c1e1900 */
[----:B------:R-:W-:-:S07]  /*01d0*/  MOV R8, 0x1f0 ;  /* 0x000001f000087802 */ /* 0x000fce0000000f00 */
[----:B0----5:R-:W-:Y:S05]  /*01e0*/  CALL.REL.NOINC `($vecAdd$_Z3addii) ;  /* 0x0000001400807944 */ /* 0x021fea0003c00000 */
        /* <DEDUP_REMOVED lines=70> */
[----:B------:R1:W-:Y:S01]  /*0650*/  STG.E desc[UR10][R6.64], R11 ;  /* 0x0000000b06007986 */ /* 0x0003e2000c10190a */
[----:B------:R-:W-:-:S04]  /*0660*/  UIADD3 UR4, UP0, UPT, UR4, -0x10, URZ ;  /* 0xfffffff004047890 */ /* 0x000fc8000ff1e0ff */
[----:B------:R-:W-:Y:S02]  /*0670*/  UIADD3.X UR5, UPT, UPT, UR5, -0x1, URZ, UP0, !UPT ;  /* 0xffffffff05057890 */ /* 0x000fe400087fe4ff */
[----:B------:R-:W-:-:S04]  /*0680*/  UISETP.NE.U32.AND UP0, UPT, UR4, URZ, UPT ;  /* 0x000000ff0400728c */ /* 0x000fc8000bf05070 */
[----:B------:R-:W-:-:S09]  /*0690*/  UISETP.NE.AND.EX UP0, UPT, UR5, URZ, UPT, UP0 ;  /* 0x000000ff0500728c */ /* 0x000fd2000bf05300 */
[----:B-1----:R-:W-:Y:S05]  /*06a0*/  BRA.U UP0, `(.L_x_2) ;  /* 0xfffffff900ac7547 */ /* 0x002fea000b83ffff */
.L_x_1:
[----:B------:R-:W-:-:S04]  /*06b0*/  UISETP.NE.U32.AND UP0, UPT, UR7, URZ, UPT ;  /* 0x000000ff0700728c */ /* 0x000fc8000bf05070 */
[----:B------:R-:W-:-:S09]  /*06c0*/  UISETP.NE.AND.EX UP0, UPT, URZ, URZ, UPT, UP0 ;  /* 0x000000ffff00728c */ /* 0x000fd2000bf05300 */
[----:B------:R-:W-:Y:S05]  /*06d0*/  BRA.U !UP0, `(.L_x_0) ;  /* 0x00000005085c7547 */ /* 0x000fea000b800000 */
[----:B------:R-:W0:Y:S01]  /*06e0*/  LDCU UR6, c[0x0][0x3a0] ;  /* 0x00007400ff0677ac */ /* 0x000e220008000800 */
[----:B------:R-:W-:-:S04]  /*06f0*/  UISETP.GE.U32.AND UP0, UPT, UR7, 0x8, UPT ;  /* 0x000000080700788c */ /* 0x000fc8000bf06070 */
[----:B------:R-:W-:Y:S02]  /*0700*/  UISETP.GE.U32.AND.EX UP0, UPT, URZ, URZ, UPT, UP0 ;  /* 0x000000ffff00728c */ /* 0x000fe4000bf06100 */
[----:B0-----:R-:W-:-:S07]  /*0710*/  ULOP3.LUT UR6, UR6, 0x7, URZ, 0xc0, !UPT ;  /* 0x0000000706067892 */ /* 0x001fce000f8ec0ff */
[----:B------:R-:W-:Y:S05]  /*0720*/  BRA.U !UP0, `(.L_x_3) ;  /* 0x0000000108a07547 */ /* 0x000fea000b800000 */
        /* <DEDUP_REMOVED lines=39> */
[----:B------:R0:W-:Y:S02]  /*09a0*/  STG.E desc[UR10][R6.64], R11 ;  /* 0x0000000b06007986 */ /* 0x0001e4000c10190a */
.L_x_3:
[----:B------:R-:W-:-:S04]  /*09b0*/  UISETP.NE.U32.AND UP0, UPT, UR6, URZ, UPT ;  /* 0x000000ff0600728c */ /* 0x000fc8000bf05070 */
[----:B------:R-:W-:-:S09]  /*09c0*/  UISETP.NE.AND.EX UP0, UPT, URZ, URZ, UPT, UP0 ;  /* 0x000000ffff00728c */ /* 0x000fd2000bf05300 */
[----:B------:R-:W-:Y:S05]  /*09d0*/  BRA.U !UP0, `(.L_x_0) ;  /* 0x00000001089c7547 */ /* 0x000fea000b800000 */
[----:B------:R-:W1:Y:S01]  /*09e0*/  LDCU UR5, c[0x0][0x3a0] ;  /* 0x00007400ff0577ac */ /* 0x000e620008000800 */
[----:B------:R-:W-:Y:S01]  /*09f0*/  UISETP.GE.U32.AND UP0, UPT, UR6, 0x4, UPT ;  /* 0x000000040600788c */ /* 0x000fe2000bf06070 */
[----:B------:R-:W-:-:S03]  /*0a00*/  UMOV UR4, URZ ;  /* 0x000000ff00047c82 */ /* 0x000fc60008000000 */
[----:B------:R-:W-:Y:S02]  /*0a10*/  UISETP.GE.U32.AND.EX UP0, UPT, URZ, URZ, UPT, UP0 ;  /* 0x000000ffff00728c */ /* 0x000fe4000bf06100 */
[----:B-1----:R-:W-:-:S07]  /*0a20*/  ULOP3.LUT UR5, UR5, 0x3, URZ, 0xc0, !UPT ;  /* 0x0000000305057892 */ /* 0x002fce000f8ec0ff */
[----:B------:R-:W-:Y:S05]  /*0a30*/  BRA.U !UP0, `(.L_x_4) ;  /* 0x0000000108507547 */ /* 0x000fea000b800000 */
        /* <DEDUP_REMOVED lines=20> */
.L_x_4:
[----:B------:R-:W-:-:S04]  /*0b80*/  UISETP.NE.U32.AND UP0, UPT, UR5, URZ, UPT ;  /* 0x000000ff0500728c */ /* 0x000fc8000bf05070 */
[----:B------:R-:W-:-:S09]  /*0b90*/  UISETP.NE.AND.EX UP0, UPT, UR4, URZ, UPT, UP0 ;  /* 0x000000ff0400728c */ /* 0x000fd2000bf05300 */
[----:B------:R-:W-:Y:S05]  /*0ba0*/  BRA.U !UP0, `(.L_x_0) ;  /* 0x0000000108287547 */ /* 0x000fea000b800000 */
.L_x_5:
[----:B--2---:R2:W5:Y:S04]  /*0bb0*/  LDG.E R0, desc[UR10][R2.64] ;  /* 0x0000000a02007981 */ /* 0x004568000c1e1900 */
[----:B------:R2:W5:Y:S01]  /*0bc0*/  LDG.E R9, desc[UR10][R4.64] ;  /* 0x0000000a04097981 */ /* 0x000562000c1e1900 */
[----:B------:R-:W-:Y:S01]  /*0bd0*/  UIADD3 UR5, UP0, UPT, UR5, -0x1, URZ ;  /* 0xffffffff05057890 */ /* 0x000fe2000ff1e0ff */
[----:B------:R-:W-:-:S03]  /*0be0*/  MOV R8, 0xc30 ;  /* 0x00000c3000087802 */ /* 0x000fc60000000f00 */
[----:B------:R-:W-:Y:S02]  /*0bf0*/  UIADD3.X UR4, UPT, UPT, UR4, -0x1, URZ, UP0, !UPT ;  /* 0xffffffff04047890 */ /* 0x000fe400087fe4ff */
[----:B------:R-:W-:-:S04]  /*0c00*/  UISETP.NE.U32.AND UP0, UPT, UR5, URZ, UPT ;  /* 0x000000ff0500728c */ /* 0x000fc8000bf05070 */
[----:B--2---:R-:W-:-:S11]  /*0c10*/  UISETP.NE.AND.EX UP0, UPT, UR4, URZ, UPT, UP0 ;  /* 0x000000ff0400728c */ /* 0x004fd6000bf05300 */
[----:B01---5:R-:W-:Y:S05]  /*0c20*/  CALL.REL.NOINC `($vecAdd$_Z3addii) ;  /* 0x0000000800f07944 */ /* 0x023fea0003c00000 */
[----:B------:R2:W-:Y:S01]  /*0c30*/  STG.E desc[UR10][R6.64], R11 ;  /* 0x0000000b06007986 */ /* 0x0005e2000c10190a */
[----:B------:R-:W-:Y:S05]  /*0c40*/  BRA.U UP0, `(.L_x_5) ;  /* 0xfffffffd00d87547 */ /* 0x000fea000b83ffff */
.L_x_0:
[----:B------:R-:W3:Y:S02]  /*0c50*/  LDCU.64 UR8, c[0x0][0x3a8] ;  /* 0x00007500ff0877ac */ /* 0x000ee40008000a00 */
[----:B---3--:R-:W-:-:S04]  /*0c60*/  ISETP.NE.U32.AND P0, PT, RZ, UR8, PT ;  /* 0x00000008ff007c0c */ /* 0x008fc8000bf05070 */
[----:B------:R-:W-:-:S13]  /*0c70*/  ISETP.NE.AND.EX P0, PT, RZ, UR9, PT, P0 ;  /* 0x00000009ff007c0c */ /* 0x000fda000bf05300 */
[----:B------:R-:W-:Y:S05]  /*0c80*/  @!P0 EXIT ;  /* 0x000000000000894d */ /* 0x000fea0003800000 */
[----:B------:R-:W-:Y:S02]  /*0c90*/  UISETP.GE.U32.AND UP0, UPT, UR8, 0x10, UPT ;  /* 0x000000100800788c */ /* 0x000fe4000bf06070 */
[----:B------:R-:W-:Y:S02]  /*0ca0*/  ULOP3.LUT UR6, UR8, 0xf, URZ, 0xc0, !UPT ;  /* 0x0000000f08067892 */ /* 0x000fe4000f8ec0ff */
[----:B------:R-:W-:-:S09]  /*0cb0*/  UISETP.GE.U32.AND.EX UP0, UPT, UR9, URZ, UPT, UP0 ;  /* 0x000000ff0900728c */ /* 0x000fd2000bf06100 */
[----:B------:R-:W-:Y:S05]  /*0cc0*/  BRA.U !UP0, `(.L_x_6) ;  /* 0x00000005085c7547 */ /* 0x000fea000b800000 */
[----:B------:R-:W3:Y:S01]  /*0cd0*/  LDCU UR5, c[0x0][0x3ac] ;  /* 0x00007580ff0577ac */ /* 0x000ee20008000800 */
[----:B------:R-:W-:-:S12]  /*0ce0*/  ULOP3.LUT UR4, UR8, 0xfffffff0, URZ, 0xc0, !UPT ;  /* 0xfffffff008047892 */ /* 0x000fd8000f8ec0ff */
.L_x_7:
[----:B----4-:R4:W5:Y:S04]  /*0cf0*/  LDG.E R0, desc[UR10][R2.64] ;  /* 0x0000000a02007981 */ /* 0x010968000c1e1900 */
[----:B------:R4:W5:Y:S01]  /*0d00*/  LDG.E R9, desc[UR10][R4.64] ;  /* 0x0000000a04097981 */ /* 0x000962000c1e1900 */
[----:B------:R-:W-:Y:S01]  /*0d10*/  UIADD3 UR4, UP0, UPT, UR4, -0x10, URZ ;  /* 0xfffffff004047890 */ /* 0x000fe2000ff1e0ff */
[----:B------:R-:W-:-:S03]  /*0d20*/  MOV R8, 0xd70 ;  /* 0x00000d7000087802 */ /* 0x000fc60000000f00 */
[----:B---3--:R-:W-:Y:S02]  /*0d30*/  UIADD3.X UR5, UPT, UPT, UR5, -0x1, URZ, UP0, !UPT ;  /* 0xffffffff05057890 */ /* 0x008fe400087fe4ff */
[----:B------:R-:W-:-:S04]  /*0d40*/  UISETP.NE.U32.AND UP0, UPT, UR4, URZ, UPT ;  /* 0x000000ff0400728c */ /* 0x000fc8000bf05070 */
[----:B----4-:R-:W-:-:S11]  /*0d50*/  UISETP.NE.AND.EX UP0, UPT, UR5, URZ, UPT, UP0 ;  /* 0x000000ff0500728c */ /* 0x010fd6000bf05300 */
[----:B012--5:R-:W-:Y:S05]  /*0d60*/  CALL.REL.NOINC `($vecAdd$_Z3addii) ;  /* 0x0000000800a07944 */ /* 0x027fea0003c00000 */
        /* <DEDUP_REMOVED lines=76> */
[----:B------:R-:W-:Y:S05]  /*1230*/  BRA.U UP0, `(.L_x_7) ;  /* 0xfffffff900ac7547 */ /* 0x000fea000b83ffff */
.L_x_6:
[----:B------:R-:W-:-:S04]  /*1240*/  ISETP.NE.U32.AND P0, PT, RZ, UR6, PT ;  /* 0x00000006ff007c0c */ /* 0x000fc8000bf05070 */
[----:B------:R-:W-:-:S13]  /*1250*/  ISETP.NE.AND.EX P0, PT, RZ, RZ, PT, P0 ;  /* 0x000000ffff00720c */ /* 0x000fda0003f05300 */
[----:B------:R-:W-:Y:S05]  /*1260*/  @!P0 EXIT ;  /* 0x000000000000894d */ /* 0x000fea0003800000 */
[----:B------:R-:W3:Y:S01]  /*1270*/  LDCU UR4, c[0x0][0x3a8] ;  /* 0x00007500ff0477ac */ /* 0x000ee20008000800 */
[----:B------:R-:W-:-:S04]  /*1280*/  UISETP.GE.U32.AND UP0, UPT, UR6, 0x8, UPT ;  /* 0x000000080600788c */ /* 0x000fc8000bf06070 */
[----:B------:R-:W-:Y:S02]  /*1290*/  UISETP.GE.U32.AND.EX UP0, UPT, URZ, URZ, UPT, UP0 ;  /* 0x000000ffff00728c */ /* 0x000fe4000bf06100 */
[----:B---3--:R-:W-:-:S07]  /*12a0*/  ULOP3.LUT UR4, UR4, 0x7, URZ, 0xc0, !UPT ;  /* 0x0000000704047892 */ /* 0x008fce000f8ec0ff */
[----:B------:R-:W-:Y:S05]  /*12b0*/  BRA.U !UP0, `(.L_x_8) ;  /* 0x0000000108a07547 */ /* 0x000fea000b800000 */
[----:B------:R3:W5:Y:S04]  /*12c0*/  LDG.E R0, desc[UR10][R2.64] ;  /* 0x0000000a02007981 */ /* 0x000768000c1e1900 */
[----:B------:R3:W5:Y:S01]  /*12d0*/  LDG.E R9, desc[UR10][R4.64] ;  /* 0x0000000a04097981 */ /* 0x000762000c1e1900 */
[----:B------:R-:W-:-:S07]  /*12e0*/  MOV R8, 0x1300 ;  /* 0x0000130000087802 */ /* 0x000fce0000000f00 */
[----:B012345:R-:W-:Y:S05]  /*12f0*/  CALL.REL.NOINC `($vecAdd$_Z3addii) ;  /* 0x00000004003c7944 */ /* 0x03ffea0003c00000 */
        /* <DEDUP_REMOVED lines=36> */
.L_x_8:
[----:B------:R-:W-:-:S04]  /*1540*/  ISETP.NE.U32.AND P0, PT, RZ, UR4, PT ;  /* 0x00000004ff007c0c */ /* 0x000fc8000bf05070 */
[----:B------:R-:W-:-:S13]  /*1550*/  ISETP.NE.AND.EX P0, PT, RZ, RZ, PT, P0 ;  /* 0x000000ffff00720c */ /* 0x000fda0003f05300 */
[----:B------:R-:W-:Y:S05]  /*1560*/  @!P0 EXIT ;  /* 0x000000000000894d */ /* 0x000fea0003800000 */
[----:B------:R-:W5:Y:S01]  /*1570*/  LDCU UR5, c[0x0][0x3a8] ;  /* 0x00007500ff0577ac */ /* 0x000f620008000800 */
[----:B------:R-:W-:-:S03]  /*1580*/  UISETP.GE.U32.AND UP0, UPT, UR4, 0x4, UPT ;  /* 0x000000040400788c */ /* 0x000fc6000bf06070 */
[----:B------:R-:W-:Y:S01]  /*1590*/  UMOV UR4, URZ ;  /* 0x000000ff00047c82 */ /* 0x000fe20008000000 */
[----:B------:R-:W-:Y:S02]  /*15a0*/  UISETP.GE.U32.AND.EX UP0, UPT, URZ, URZ, UPT, UP0 ;  /* 0x000000ffff00728c */ /* 0x000fe4000bf06100 */
[----:B-----5:R-:W-:-:S07]  /*15b0*/  ULOP3.LUT UR5, UR5, 0x3, URZ, 0xc0, !UPT ;  /* 0x0000000305057892 */ /* 0x020fce000f8ec0ff */
        /* <DEDUP_REMOVED lines=21> */
.L_x_9:
[----:B------:R-:W-:-:S04]  /*1710*/  ISETP.NE.U32.AND P0, PT, RZ, UR5, PT ;  /* 0x00000005ff007c0c */ /* 0x000fc8000bf05070 */
[----:B------:R-:W-:-:S13]  /*1720*/  ISETP.NE.AND.EX P0, PT, RZ, UR4, PT, P0 ;  /* 0x00000004ff007c0c */ /* 0x000fda000bf05300 */
[----:B------:R-:W-:Y:S05]  /*1730*/  @!P0 EXIT ;  /* 0x000000000000894d */ /* 0x000fea0003800000 */
.L_x_10:
[----:B0-----:R0:W5:Y:S04]  /*1740*/  LDG.E R0, desc[UR10][R2.64] ;  /* 0x0000000a02007981 */ /* 0x001168000c1e1900 */
[----:B------:R0:W5:Y:S01]  /*1750*/  LDG.E R9, desc[UR10][R4.64] ;  /* 0x0000000a04097981 */ /* 0x000162000c1e1900 */
[----:B------:R-:W-:Y:S01]  /*1760*/  UIADD3 UR5, UP0, UPT, UR5, -0x1, URZ ;  /* 0xffffffff05057890 */ /* 0x000fe2000ff1e0ff */
[----:B------:R-:W-:-:S03]  /*1770*/  MOV R8, 0x17c0 ;  /* 0x000017c000087802 */ /* 0x000fc60000000f00 */
[----:B------:R-:W-:Y:S02]  /*1780*/  UIADD3.X UR4, UPT, UPT, UR4, -0x1, URZ, UP0, !UPT ;  /* 0xffffffff04047890 */ /* 0x000fe400087fe4ff */
[----:B------:R-:W-:-:S04]  /*1790*/  UISETP.NE.U32.AND UP0, UPT, UR5, URZ, UPT ;  /* 0x000000ff0500728c */ /* 0x000fc8000bf05070 */
[----:B0-----:R-:W-:-:S11]  /*17a0*/  UISETP.NE.AND.EX UP0, UPT, UR4, URZ, UPT, UP0 ;  /* 0x000000ff0400728c */ /* 0x001fd6000bf05300 */
[----:B-12345:R-:W-:Y:S05]  /*17b0*/  CALL.REL.NOINC `($vecAdd$_Z3addii) ;  /* 0x00000000000c7944 */ /* 0x03efea0003c00000 */
[----:B------:R0:W-:Y:S01]  /*17c0*/  STG.E desc[UR10][R6.64], R11 ;  /* 0x0000000b06007986 */ /* 0x0001e2000c10190a */
[----:B------:R-:W-:Y:S05]  /*17d0*/  BRA.U UP0, `(.L_x_10) ;  /* 0xfffffffd00d87547 */ /* 0x000fea000b83ffff */
[----:B------:R-:W-:Y:S05]  /*17e0*/  EXIT ;  /* 0x000000000000794d */ /* 0x000fea0003800000 */
        .type           $vecAdd$_Z3addii,@function
        .size           $vecAdd$_Z3addii,(.L_x_12 - $vecAdd$_Z3addii)
$vecAdd$_Z3addii:
[----:B------:R-:W-:Y:S02]  /*17f0*/  IMAD.IADD R11, R0, 0x1, R9 ;  /* 0x00000001000b7824 */ /* 0x000fe400078e0209 */
[----:B------:R-:W-:-:S04]  /*1800*/  IMAD.MOV.U32 R9, RZ, RZ, 0x0 ;  /* 0x00000000ff097424 */ /* 0x000fc800078e00ff */
[----:B------:R-:W-:Y:S05]  /*1810*/  RET.REL.NODEC R8 `(vecAdd) ;  /* 0xffffffe408f87950 */ /* 0x000fea0003c3ffff */
.L_x_11:
[----:B------:R-:W-:-:S00]  /*1820*/  BRA `(.L_x_11) ;  /* 0xfffffffc00fc7947 */ /* 0x000fc0000383ffff */
[----:B------:R-:W-:-:S00]  /*1830*/  NOP ;  /* 0x0000000000007918 */ /* 0x000fc00000000000 */
        /* <DEDUP_REMOVED lines=12> */
.L_x_12:


//--------------------- .nv.shared.reserved.0     --------------------------
	.section	.nv.shared.reserved.0,"aw",@nobits
	.weak		__nv_reservedSMEM_offset_0_alias
	.size		__nv_reservedSMEM_offset_0_alias, 0, 64
	.other		__nv_reservedSMEM_offset_0_alias,@"STO_CUDA_RESERVED_SHARED STV_DEFAULT"
__nv_reservedSMEM_offset_0_alias:
	.zero		0
	.zero		64


//--------------------- .nv.constant0.vecAdd      --------------------------
	.section	.nv.constant0.vecAdd,"a",@progbits
	.sectionflags	@""
	.align	4
.nv.constant0.vecAdd:
	.zero		944


//--------------------- SYMBOLS --------------------------

	.type		.nv.reservedSmem.offset0,@object
	.size		.nv.reservedSmem.offset0,0x4
